//
// Generated by NVIDIA NVVM Compiler
//
// Compiler Build ID: CL-36424714
// Cuda compilation tools, release 13.0, V13.0.88
// Based on NVVM 20.0.0
//

.version 9.0
.target sm_100
.address_size 64

	// .globl	XRGB_to_YUV444

.visible .entry XRGB_to_YUV444(
	.param .u64 .ptr .align 1 XRGB_to_YUV444_param_0,
	.param .u32 XRGB_to_YUV444_param_1,
	.param .u32 XRGB_to_YUV444_param_2,
	.param .u32 XRGB_to_YUV444_param_3,
	.param .u64 .ptr .align 1 XRGB_to_YUV444_param_4,
	.param .u32 XRGB_to_YUV444_param_5,
	.param .u32 XRGB_to_YUV444_param_6,
	.param .u32 XRGB_to_YUV444_param_7,
	.param .u32 XRGB_to_YUV444_param_8,
	.param .u32 XRGB_to_YUV444_param_9
)
{
	.reg .pred 	%p<4>;
	.reg .b16 	%rs<4>;
	.reg .b32 	%r<33>;
	.reg .b32 	%f<4>;
	.reg .b64 	%rd<17>;
	.reg .b64 	%fd<15>;

	ld.param.u64 	%rd1, [XRGB_to_YUV444_param_0];
	ld.param.u32 	%r8, [XRGB_to_YUV444_param_1];
	ld.param.u32 	%r9, [XRGB_to_YUV444_param_2];
	ld.param.u32 	%r5, [XRGB_to_YUV444_param_3];
	ld.param.u64 	%rd2, [XRGB_to_YUV444_param_4];
	ld.param.u32 	%r10, [XRGB_to_YUV444_param_5];
	ld.param.u32 	%r6, [XRGB_to_YUV444_param_6];
	ld.param.u32 	%r7, [XRGB_to_YUV444_param_7];
	ld.param.u32 	%r11, [XRGB_to_YUV444_param_8];
	ld.param.u32 	%r12, [XRGB_to_YUV444_param_9];
	mov.u32 	%r13, %ctaid.x;
	mov.u32 	%r14, %ntid.x;
	mov.u32 	%r15, %tid.x;
	mad.lo.s32 	%r1, %r13, %r14, %r15;
	mov.u32 	%r16, %ctaid.y;
	mov.u32 	%r17, %ntid.y;
	mov.u32 	%r18, %tid.y;
	mad.lo.s32 	%r2, %r16, %r17, %r18;
	mul.lo.s32 	%r19, %r9, %r2;
	div.u32 	%r3, %r19, %r6;
	mul.lo.s32 	%r20, %r8, %r1;
	div.u32 	%r4, %r20, %r10;
	setp.ge.u32 	%p1, %r4, %r11;
	setp.ge.u32 	%p2, %r3, %r12;
	or.pred  	%p3, %p2, %p1;
	@%p3 bra 	$L__BB0_2;
	cvta.to.global.u64 	%rd3, %rd1;
	cvta.to.global.u64 	%rd4, %rd2;
	shl.b32 	%r21, %r4, 2;
	mad.lo.s32 	%r22, %r3, %r5, %r21;
	add.s32 	%r23, %r22, 1;
	cvt.u64.u32 	%rd5, %r23;
	add.s64 	%rd6, %rd3, %rd5;
	ld.global.u8 	%rs1, [%rd6];
	add.s32 	%r24, %r22, 2;
	cvt.u64.u32 	%rd7, %r24;
	add.s64 	%rd8, %rd3, %rd7;
	ld.global.u8 	%rs2, [%rd8];
	add.s32 	%r25, %r22, 3;
	cvt.u64.u32 	%rd9, %r25;
	add.s64 	%rd10, %rd3, %rd9;
	ld.global.u8 	%rs3, [%rd10];
	mad.lo.s32 	%r26, %r7, %r2, %r1;
	cvt.rn.f64.u16 	%fd1, %rs1;
	cvt.rn.f64.u16 	%fd2, %rs2;
	mul.f64 	%fd3, %fd2, 0d3FE2C8B439581062;
	fma.rn.f64 	%fd4, %fd1, 0d3FD322D0E5604189, %fd3;
	cvt.rn.f64.u16 	%fd5, %rs3;
	fma.rn.f64 	%fd6, %fd5, 0d3FBD2F1A9FBE76C9, %fd4;
	cvt.rn.f32.f64 	%f1, %fd6;
	cvt.rni.s32.f32 	%r27, %f1;
	cvt.u64.u32 	%rd11, %r26;
	add.s64 	%rd12, %rd4, %rd11;
	st.global.u8 	[%rd12], %r27;
	mul.lo.s32 	%r28, %r7, %r6;
	add.s32 	%r29, %r26, %r28;
	mul.f64 	%fd7, %fd2, 0dBFD52F1A9FBE76C9;
	fma.rn.f64 	%fd8, %fd1, 0dBFC5A1CAC083126F, %fd7;
	fma.rn.f64 	%fd9, %fd5, 0d3FE0000000000000, %fd8;
	add.f64 	%fd10, %fd9, 0d4060000000000000;
	cvt.rn.f32.f64 	%f2, %fd10;
	cvt.rni.s32.f32 	%r30, %f2;
	cvt.u64.u32 	%rd13, %r29;
	add.s64 	%rd14, %rd4, %rd13;
	st.global.u8 	[%rd14], %r30;
	add.s32 	%r31, %r29, %r28;
	mul.f64 	%fd11, %fd2, 0dBFDAD0E560418937;
	fma.rn.f64 	%fd12, %fd1, 0d3FE0000000000000, %fd11;
	fma.rn.f64 	%fd13, %fd5, 0dBFB4BC6A7EF9DB23, %fd12;
	add.f64 	%fd14, %fd13, 0d4060000000000000;
	cvt.rn.f32.f64 	%f3, %fd14;
	cvt.rni.s32.f32 	%r32, %f3;
	cvt.u64.u32 	%rd15, %r31;
	add.s64 	%rd16, %rd4, %rd15;
	st.global.u8 	[%rd16], %r32;
$L__BB0_2:
	ret;

}


// ===== COMPILED SASS (sm_100) =====

	.target	sm_100

	.elftype	@"ET_EXEC"


//--------------------- .note.nv.tkinfo           --------------------------
	.section	.note.nv.tkinfo,"",@"SHT_NOTE"
	.sectionflags	@"SHF_NOTE_NV_TKINFO"
	.tkinfo
        /*0018*/ 	.word	0x00000002
        /*0030*/ 	.string	""
        /*0030*/ 	.string	"ptxas"
        /*0030*/ 	.string	"Cuda compilation tools, release 13.0, V13.0.88"
        /*0030*/ 	.string	"Build cuda_13.0.r13.0/compiler.36424714_0"
        /*0030*/ 	.string	"-arch sm_100 -m 64 "



//--------------------- .note.nv.cuinfo           --------------------------
	.section	.note.nv.cuinfo,"",@"SHT_NOTE"
	.sectionflags	@"SHF_NOTE_NV_CUINFO"
        /*0018*/ 	.short	0x0002
        /*001a*/ 	.short	0x0064
        /*001c*/ 	.short	0x0082
	.zero		2


//--------------------- .nv.info                  --------------------------
	.section	.nv.info,"",@"SHT_CUDA_INFO"
	.align	4


	//----- nvinfo : EIATTR_REGCOUNT
	.align		4
        /*0000*/ 	.byte	0x04, 0x2f
        /*0002*/ 	.short	(.L_1 - .L_0)
	.align		4
.L_0:
        /*0004*/ 	.word	index@(XRGB_to_YUV444)
        /*0008*/ 	.word	0x00000015


	//----- nvinfo : EIATTR_FRAME_SIZE
	.align		4
.L_1:
        /*000c*/ 	.byte	0x04, 0x11
        /*000e*/ 	.short	(.L_3 - .L_2)
	.align		4
.L_2:
        /*0010*/ 	.word	index@(XRGB_to_YUV444)
        /*0014*/ 	.word	0x00000000


	//----- nvinfo : EIATTR_MIN_STACK_SIZE
	.align		4
.L_3:
        /*0018*/ 	.byte	0x04, 0x12
        /*001a*/ 	.short	(.L_5 - .L_4)
	.align		4
.L_4:
        /*001c*/ 	.word	index@(XRGB_to_YUV444)
        /*0020*/ 	.word	0x00000000
.L_5:


//--------------------- .nv.compat                --------------------------
	.section	.nv.compat,"",@"SHT_CUDA_COMPAT_INFO"
	.align	4
        /*0000*/ 	.byte	0x02, 0x09, 0x00, 0x00, 0x02, 0x02, 0x01, 0x00, 0x02, 0x05, 0x05, 0x00, 0x03, 0x07, 0x01, 0x01
        /*0010*/ 	.byte	0x02, 0x03, 0x00, 0x00, 0x02, 0x06, 0x01, 0x00, 0x04, 0x0b, 0x08, 0x00, 0x01, 0x00, 0x00, 0x00
        /*0020*/ 	.byte	0x00, 0x00, 0x00, 0x00


//--------------------- .nv.info.XRGB_to_YUV444   --------------------------
	.section	.nv.info.XRGB_to_YUV444,"",@"SHT_CUDA_INFO"
	.sectionflags	@""
	.align	4


	//----- nvinfo : EIATTR_CUDA_API_VERSION
	.align		4
        /*0000*/ 	.byte	0x04, 0x37
        /*0002*/ 	.short	(.L_7 - .L_6)
.L_6:
        /*0004*/ 	.word	0x00000082


	//----- nvinfo : EIATTR_KPARAM_INFO
	.align		4
.L_7:
        /*0008*/ 	.byte	0x04, 0x17
        /*000a*/ 	.short	(.L_9 - .L_8)
.L_8:
        /*000c*/ 	.word	0x00000000
        /*0010*/ 	.short	0x0009
        /*0012*/ 	.short	0x0030
        /*0014*/ 	.byte	0x00, 0xf0, 0x11, 0x00


	//----- nvinfo : EIATTR_KPARAM_INFO
	.align		4
.L_9:
        /*0018*/ 	.byte	0x04, 0x17
        /*001a*/ 	.short	(.L_11 - .L_10)
.L_10:
        /*001c*/ 	.word	0x00000000
        /*0020*/ 	.short	0x0008
        /*0022*/ 	.short	0x002c
        /*0024*/ 	.byte	0x00, 0xf0, 0x11, 0x00


	//----- nvinfo : EIATTR_KPARAM_INFO
	.align		4
.L_11:
        /*0028*/ 	.byte	0x04, 0x17
        /*002a*/ 	.short	(.L_13 - .L_12)
.L_12:
        /*002c*/ 	.word	0x00000000
        /*0030*/ 	.short	0x0007
        /*0032*/ 	.short	0x0028
        /*0034*/ 	.byte	0x00, 0xf0, 0x11, 0x00


	//----- nvinfo : EIATTR_KPARAM_INFO
	.align		4
.L_13:
        /*0038*/ 	.byte	0x04, 0x17
        /*003a*/ 	.short	(.L_15 - .L_14)
.L_14:
        /*003c*/ 	.word	0x00000000
        /*0040*/ 	.short	0x0006
        /*0042*/ 	.short	0x0024
        /*0044*/ 	.byte	0x00, 0xf0, 0x11, 0x00


	//----- nvinfo : EIATTR_KPARAM_INFO
	.align		4
.L_15:
        /*0048*/ 	.byte	0x04, 0x17
        /*004a*/ 	.short	(.L_17 - .L_16)
.L_16:
        /*004c*/ 	.word	0x00000000
        /*0050*/ 	.short	0x0005
        /*0052*/ 	.short	0x0020
        /*0054*/ 	.byte	0x00, 0xf0, 0x11, 0x00


	//----- nvinfo : EIATTR_KPARAM_INFO
	.align		4
.L_17:
        /*0058*/ 	.byte	0x04, 0x17
        /*005a*/ 	.short	(.L_19 - .L_18)
.L_18:
        /*005c*/ 	.word	0x00000000
        /*0060*/ 	.short	0x0004
        /*0062*/ 	.short	0x0018
        /*0064*/ 	.byte	0x00, 0xf5, 0x21, 0x00


	//----- nvinfo : EIATTR_KPARAM_INFO
	.align		4
.L_19:
        /*0068*/ 	.byte	0x04, 0x17
        /*006a*/ 	.short	(.L_21 - .L_20)
.L_20:
        /*006c*/ 	.word	0x00000000
        /*0070*/ 	.short	0x0003
        /*0072*/ 	.short	0x0010
        /*0074*/ 	.byte	0x00, 0xf0, 0x11, 0x00


	//----- nvinfo : EIATTR_KPARAM_INFO
	.align		4
.L_21:
        /*0078*/ 	.byte	0x04, 0x17
        /*007a*/ 	.short	(.L_23 - .L_22)
.L_22:
        /*007c*/ 	.word	0x00000000
        /*0080*/ 	.short	0x0002
        /*0082*/ 	.short	0x000c
        /*0084*/ 	.byte	0x00, 0xf0, 0x11, 0x00


	//----- nvinfo : EIATTR_KPARAM_INFO
	.align		4
.L_23:
        /*0088*/ 	.byte	0x04, 0x17
        /*008a*/ 	.short	(.L_25 - .L_24)
.L_24:
        /*008c*/ 	.word	0x00000000
        /*0090*/ 	.short	0x0001
        /*0092*/ 	.short	0x0008
        /*0094*/ 	.byte	0x00, 0xf0, 0x11, 0x00


	//----- nvinfo : EIATTR_KPARAM_INFO
	.align		4
.L_25:
        /*0098*/ 	.byte	0x04, 0x17
        /*009a*/ 	.short	(.L_27 - .L_26)
.L_26:
        /*009c*/ 	.word	0x00000000
        /*00a0*/ 	.short	0x0000
        /*00a2*/ 	.short	0x0000
        /*00a4*/ 	.byte	0x00, 0xf5, 0x21, 0x00


	//----- nvinfo : EIATTR_SPARSE_MMA_MASK
	.align		4
.L_27:
        /*00a8*/ 	.byte	0x03, 0x50
        /*00aa*/ 	.short	0x0000


	//----- nvinfo : EIATTR_MAXREG_COUNT
	.align		4
        /*00ac*/ 	.byte	0x03, 0x1b
        /*00ae*/ 	.short	0x00ff


	//----- nvinfo : EIATTR_MERCURY_ISA_VERSION
	.align		4
        /*00b0*/ 	.byte	0x03, 0x5f
        /*00b2*/ 	.short	0x0101


	//----- nvinfo : EIATTR_VRC_CTA_INIT_COUNT
	.align		4
        /*00b4*/ 	.byte	0x02, 0x4a
	.zero		1
	.zero		1


	//----- nvinfo : EIATTR_EXIT_INSTR_OFFSETS
	.align		4
        /*00b8*/ 	.byte	0x04, 0x1c
        /*00ba*/ 	.short	(.L_29 - .L_28)


	//   ....[0]....
.L_28:
        /*00bc*/ 	.word	0x00000350


	//   ....[1]....
        /*00c0*/ 	.word	0x00000770


	//----- nvinfo : EIATTR_CBANK_PARAM_SIZE
	.align		4
.L_29:
        /*00c4*/ 	.byte	0x03, 0x19
        /*00c6*/ 	.short	0x0034


	//----- nvinfo : EIATTR_PARAM_CBANK
	.align		4
        /*00c8*/ 	.byte	0x04, 0x0a
        /*00ca*/ 	.short	(.L_31 - .L_30)
	.align		4
.L_30:
        /*00cc*/ 	.word	index@(.nv.constant0.XRGB_to_YUV444)
        /*00d0*/ 	.short	0x0380
        /*00d2*/ 	.short	0x0034


	//----- nvinfo : EIATTR_SW_WAR
	.align		4
.L_31:
        /*00d4*/ 	.byte	0x04, 0x36
        /*00d6*/ 	.short	(.L_33 - .L_32)
.L_32:
        /*00d8*/ 	.word	0x00000008
.L_33:


//--------------------- .nv.callgraph             --------------------------
	.section	.nv.callgraph,"",@"SHT_CUDA_CALLGRAPH"
	.align	4
	.sectionentsize	8
	.align		4
        /*0000*/ 	.word	0x00000000
	.align		4
        /*0004*/ 	.word	0xffffffff
	.align		4
        /*0008*/ 	.word	0x00000000
	.align		4
        /*000c*/ 	.word	0xfffffffe
	.align		4
        /*0010*/ 	.word	0x00000000
	.align		4
        /*0014*/ 	.word	0xfffffffd
	.align		4
        /*0018*/ 	.word	0x00000000
	.align		4
        /*001c*/ 	.word	0xfffffffc


//--------------------- .text.XRGB_to_YUV444      --------------------------
	.section	.text.XRGB_to_YUV444,"ax",@progbits
	.align	128
        .global         XRGB_to_YUV444
        .type           XRGB_to_YUV444,@function
        .size           XRGB_to_YUV444,(.L_x_1 - XRGB_to_YUV444)
        .other          XRGB_to_YUV444,@"STO_CUDA_ENTRY STV_DEFAULT"
XRGB_to_YUV444:
.text.XRGB_to_YUV444:
[----:B------:R-:W-:Y:S01]  /*0000*/  LDC R1, c[0x0][0x37c] ;  /* 0x0000df00ff017b82 */ /* 0x000fe20000000800 */
[----:B------:R-:W0:Y:S01]  /*0010*/  LDCU.64 UR8, c[0x0][0x3a0] ;  /* 0x00007400ff0877ac */ /* 0x000e220008000a00 */
[----:B------:R-:W1:Y:S06]  /*0020*/  S2R R8, SR_TID.X ;  /* 0x0000000000087919 */ /* 0x000e6c0000002100 */
[----:B------:R-:W1:Y:S01]  /*0030*/  S2UR UR4, SR_CTAID.X ;  /* 0x00000000000479c3 */ /* 0x000e620000002500 */
[----:B------:R-:W2:Y:S01]  /*0040*/  LDCU.64 UR6, c[0x0][0x388] ;  /* 0x00007100ff0677ac */ /* 0x000ea20008000a00 */
[----:B------:R-:W3:Y:S06]  /*0050*/  S2R R10, SR_TID.Y ;  /* 0x00000000000a7919 */ /* 0x000eec0000002200 */
[----:B------:R-:W1:Y:S01]  /*0060*/  LDC R3, c[0x0][0x360] ;  /* 0x0000d800ff037b82 */ /* 0x000e620000000800 */
[----:B0-----:R-:W0:Y:S07]  /*0070*/  I2F.U32.RP R2, UR8 ;  /* 0x0000000800027d06 */ /* 0x001e2e0008209000 */
[----:B------:R-:W3:Y:S01]  /*0080*/  S2UR UR5, SR_CTAID.Y ;  /* 0x00000000000579c3 */ /* 0x000ee20000002600 */
[----:B------:R-:W-:-:S02]  /*0090*/  ISETP.NE.U32.AND P5, PT, RZ, UR8, PT ;  /* 0x00000008ff007c0c */ /* 0x000fc4000bfa5070 */
[----:B------:R-:W-:Y:S01]  /*00a0*/  ISETP.NE.U32.AND P2, PT, RZ, UR9, PT ;  /* 0x00000009ff007c0c */ /* 0x000fe2000bf45070 */
[----:B------:R-:W4:Y:S04]  /*00b0*/  I2F.U32.RP R0, UR9 ;  /* 0x0000000900007d06 */ /* 0x000f280008209000 */
[----:B------:R-:W3:Y:S04]  /*00c0*/  LDC R9, c[0x0][0x364] ;  /* 0x0000d900ff097b82 */ /* 0x000ee80000000800 */
[----:B0-----:R-:W0:Y:S08]  /*00d0*/  MUFU.RCP R2, R2 ;  /* 0x0000000200027308 */ /* 0x001e300000001000 */
[----:B----4-:R-:W4:Y:S01]  /*00e0*/  MUFU.RCP R0, R0 ;  /* 0x0000000000007308 */ /* 0x010f220000001000 */
[----:B0-----:R-:W-:-:S07]  /*00f0*/  VIADD R4, R2, 0xffffffe ;  /* 0x0ffffffe02047836 */ /* 0x001fce0000000000 */
[----:B------:R0:W5:Y:S01]  /*0100*/  F2I.FTZ.U32.TRUNC.NTZ R5, R4 ;  /* 0x0000000400057305 */ /* 0x000162000021f000 */
[----:B----4-:R-:W-:Y:S02]  /*0110*/  VIADD R6, R0, 0xffffffe ;  /* 0x0ffffffe00067836 */ /* 0x010fe40000000000 */
[----:B-1----:R-:W-:Y:S01]  /*0120*/  IMAD R0, R3, UR4, R8 ;  /* 0x0000000403007c24 */ /* 0x002fe2000f8e0208 */
[----:B------:R-:W1:Y:S04]  /*0130*/  LDCU UR4, c[0x0][0x3ac] ;  /* 0x00007580ff0477ac */ /* 0x000e680008000800 */
[----:B------:R4:W2:Y:S01]  /*0140*/  F2I.FTZ.U32.TRUNC.NTZ R7, R6 ;  /* 0x0000000600077305 */ /* 0x0008a2000021f000 */
[----:B0-----:R-:W-:Y:S02]  /*0150*/  HFMA2 R4, -RZ, RZ, 0, 0 ;  /* 0x00000000ff047431 */ /* 0x001fe400000001ff */
[----:B---3--:R-:W-:Y:S01]  /*0160*/  IMAD R3, R9, UR5, R10 ;  /* 0x0000000509037c24 */ /* 0x008fe2000f8e020a */
[----:B------:R-:W0:Y:S01]  /*0170*/  LDCU UR5, c[0x0][0x3b0] ;  /* 0x00007600ff0577ac */ /* 0x000e220008000800 */
[----:B-----5:R-:W-:Y:S01]  /*0180*/  IADD3 R11, PT, PT, RZ, -R5, RZ ;  /* 0x80000005ff0b7210 */ /* 0x020fe20007ffe0ff */
[----:B----4-:R-:W-:-:S04]  /*0190*/  IMAD.MOV.U32 R6, RZ, RZ, RZ ;  /* 0x000000ffff067224 */ /* 0x010fc800078e00ff */
[----:B------:R-:W-:Y:S02]  /*01a0*/  IMAD R11, R11, UR8, RZ ;  /* 0x000000080b0b7c24 */ /* 0x000fe4000f8e02ff */
[----:B--2---:R-:W-:Y:S02]  /*01b0*/  IMAD.MOV R2, RZ, RZ, -R7 ;  /* 0x000000ffff027224 */ /* 0x004fe400078e0a07 */
[----:B------:R-:W-:-:S04]  /*01c0*/  IMAD.HI.U32 R5, R5, R11, R4 ;  /* 0x0000000b05057227 */ /* 0x000fc800078e0004 */
[----:B------:R-:W-:Y:S02]  /*01d0*/  IMAD R9, R2, UR9, RZ ;  /* 0x0000000902097c24 */ /* 0x000fe4000f8e02ff */
[----:B------:R-:W-:Y:S02]  /*01e0*/  IMAD R4, R0, UR6, RZ ;  /* 0x0000000600047c24 */ /* 0x000fe4000f8e02ff */
[----:B------:R-:W-:-:S04]  /*01f0*/  IMAD.HI.U32 R7, R7, R9, R6 ;  /* 0x0000000907077227 */ /* 0x000fc800078e0006 */
[----:B------:R-:W-:-:S04]  /*0200*/  IMAD.HI.U32 R5, R5, R4, RZ ;  /* 0x0000000405057227 */ /* 0x000fc800078e00ff */
[----:B------:R-:W-:Y:S01]  /*0210*/  IMAD R2, R3, UR7, RZ ;  /* 0x0000000703027c24 */ /* 0x000fe2000f8e02ff */
[----:B------:R-:W-:-:S03]  /*0220*/  IADD3 R11, PT, PT, -R5, RZ, RZ ;  /* 0x000000ff050b7210 */ /* 0x000fc60007ffe1ff */
[----:B------:R-:W-:-:S04]  /*0230*/  IMAD.HI.U32 R7, R7, R2, RZ ;  /* 0x0000000207077227 */ /* 0x000fc800078e00ff */
[----:B------:R-:W-:Y:S02]  /*0240*/  IMAD.MOV R9, RZ, RZ, -R7 ;  /* 0x000000ffff097224 */ /* 0x000fe400078e0a07 */
[----:B------:R-:W-:Y:S02]  /*0250*/  IMAD R4, R11, UR8, R4 ;  /* 0x000000080b047c24 */ /* 0x000fe4000f8e0204 */
[----:B------:R-:W-:-:S03]  /*0260*/  IMAD R2, R9, UR9, R2 ;  /* 0x0000000909027c24 */ /* 0x000fc6000f8e0202 */
[----:B------:R-:W-:Y:S02]  /*0270*/  ISETP.GE.U32.AND P3, PT, R4, UR8, PT ;  /* 0x0000000804007c0c */ /* 0x000fe4000bf66070 */
[----:B------:R-:W-:-:S11]  /*0280*/  ISETP.GE.U32.AND P0, PT, R2, UR9, PT ;  /* 0x0000000902007c0c */ /* 0x000fd6000bf06070 */
[----:B------:R-:W-:Y:S02]  /*0290*/  @P3 IADD3 R4, PT, PT, R4, -UR8, RZ ;  /* 0x8000000804043c10 */ /* 0x000fe4000fffe0ff */
[----:B------:R-:W-:Y:S01]  /*02a0*/  @P0 VIADD R2, R2, -UR9 ;  /* 0x8000000902020c36 */ /* 0x000fe20008000000 */
[----:B------:R-:W-:Y:S01]  /*02b0*/  @P3 IADD3 R5, PT, PT, R5, 0x1, RZ ;  /* 0x0000000105053810 */ /* 0x000fe20007ffe0ff */
[----:B------:R-:W-:Y:S01]  /*02c0*/  @P0 VIADD R7, R7, 0x1 ;  /* 0x0000000107070836 */ /* 0x000fe20000000000 */
[----:B------:R-:W-:Y:S02]  /*02d0*/  ISETP.GE.U32.AND P4, PT, R4, UR8, PT ;  /* 0x0000000804007c0c */ /* 0x000fe4000bf86070 */
[----:B------:R-:W-:-:S11]  /*02e0*/  ISETP.GE.U32.AND P1, PT, R2, UR9, PT ;  /* 0x0000000902007c0c */ /* 0x000fd6000bf26070 */
[----:B------:R-:W-:Y:S02]  /*02f0*/  @P4 IADD3 R5, PT, PT, R5, 0x1, RZ ;  /* 0x0000000105054810 */ /* 0x000fe40007ffe0ff */
[----:B------:R-:W-:Y:S01]  /*0300*/  @!P5 LOP3.LUT R5, RZ, UR8, RZ, 0x33, !PT ;  /* 0x00000008ff05dc12 */ /* 0x000fe2000f8e33ff */
[----:B------:R-:W-:Y:S01]  /*0310*/  @P1 VIADD R7, R7, 0x1 ;  /* 0x0000000107071836 */ /* 0x000fe20000000000 */
[----:B------:R-:W-:Y:S02]  /*0320*/  @!P2 LOP3.LUT R7, RZ, UR9, RZ, 0x33, !PT ;  /* 0x00000009ff07ac12 */ /* 0x000fe4000f8e33ff */
[----:B-1----:R-:W-:-:S04]  /*0330*/  ISETP.GE.U32.AND P0, PT, R5, UR4, PT ;  /* 0x0000000405007c0c */ /* 0x002fc8000bf06070 */
[----:B0-----:R-:W-:-:S13]  /*0340*/  ISETP.GE.U32.OR P0, PT, R7, UR5, P0 ;  /* 0x0000000507007c0c */ /* 0x001fda0008706470 */
[----:B------:R-:W-:Y:S05]  /*0350*/  @P0 EXIT ;  /* 0x000000000000094d */ /* 0x000fea0003800000 */
[----:B------:R-:W0:Y:S01]  /*0360*/  LDCU UR4, c[0x0][0x390] ;  /* 0x00007200ff0477ac */ /* 0x000e220008000800 */
[----:B------:R-:W-:Y:S01]  /*0370*/  SHF.L.U32 R2, R5, 0x2, RZ ;  /* 0x0000000205027819 */ /* 0x000fe200000006ff */
[----:B------:R-:W1:Y:S04]  /*0380*/  LDCU.64 UR6, c[0x0][0x380] ;  /* 0x00007000ff0677ac */ /* 0x000e680008000a00 */
[----:B0-----:R-:W-:Y:S01]  /*0390*/  IMAD R2, R7, UR4, R2 ;  /* 0x0000000407027c24 */ /* 0x001fe2000f8e0202 */
[----:B------:R-:W0:Y:S03]  /*03a0*/  LDCU.64 UR4, c[0x0][0x358] ;  /* 0x00006b00ff0477ac */ /* 0x000e260008000a00 */
[C---:B------:R-:W-:Y:S01]  /*03b0*/  VIADD R8, R2.reuse, 0x2 ;  /* 0x0000000202087836 */ /* 0x040fe20000000000 */
[----:B------:R-:W-:-:S04]  /*03c0*/  IADD3 R14, PT, PT, R2, 0x1, RZ ;  /* 0x00000001020e7810 */ /* 0x000fc80007ffe0ff */
[----:B-1----:R-:W-:-:S05]  /*03d0*/  IADD3 R8, P0, PT, R8, UR6, RZ ;  /* 0x0000000608087c10 */ /* 0x002fca000ff1e0ff */
[----:B------:R-:W-:Y:S01]  /*03e0*/  IMAD.X R9, RZ, RZ, UR7, P0 ;  /* 0x00000007ff097e24 */ /* 0x000fe200080e06ff */
[----:B------:R-:W-:-:S04]  /*03f0*/  IADD3 R14, P0, PT, R14, UR6, RZ ;  /* 0x000000060e0e7c10 */ /* 0x000fc8000ff1e0ff */
[----:B0-----:R-:W2:Y:S01]  /*0400*/  LDG.E.U8 R18, desc[UR4][R8.64] ;  /* 0x0000000408127981 */ /* 0x001ea2000c1e1100 */
[----:B------:R-:W-:Y:S01]  /*0410*/  IADD3 R2, PT, PT, R2, 0x3, RZ ;  /* 0x0000000302027810 */ /* 0x000fe20007ffe0ff */
[----:B------:R-:W-:-:S03]  /*0420*/  IMAD.X R15, RZ, RZ, UR7, P0 ;  /* 0x00000007ff0f7e24 */ /* 0x000fc600080e06ff */
[----:B------:R-:W-:Y:S02]  /*0430*/  IADD3 R16, P0, PT, R2, UR6, RZ ;  /* 0x0000000602107c10 */ /* 0x000fe4000ff1e0ff */
[----:B------:R-:W3:Y:S01]  /*0440*/  LDG.E.U8 R4, desc[UR4][R14.64] ;  /* 0x000000040e047981 */ /* 0x000ee2000c1e1100 */
[----:B------:R-:W-:Y:S01]  /*0450*/  UMOV UR10, 0x9fbe76c9 ;  /* 0x9fbe76c9000a7882 */ /* 0x000fe20000000000 */
[----:B------:R-:W-:Y:S01]  /*0460*/  IADD3.X R17, PT, PT, RZ, UR7, RZ, P0, !PT ;  /* 0x00000007ff117c10 */ /* 0x000fe200087fe4ff */
[----:B------:R-:W-:Y:S01]  /*0470*/  UMOV UR11, 0x3fd52f1a ;  /* 0x3fd52f1a000b7882 */ /* 0x000fe20000000000 */
[----:B------:R-:W0:Y:S03]  /*0480*/  LDC R2, c[0x0][0x3a8] ;  /* 0x0000ea00ff027b82 */ /* 0x000e260000000800 */
[----:B------:R-:W4:Y:S01]  /*0490*/  LDG.E.U8 R10, desc[UR4][R16.64] ;  /* 0x00000004100a7981 */ /* 0x000f22000c1e1100 */
[----:B------:R-:W-:Y:S01]  /*04a0*/  UMOV UR6, 0x39581062 ;  /* 0x3958106200067882 */ /* 0x000fe20000000000 */
[----:B------:R-:W-:Y:S01]  /*04b0*/  UMOV UR7, 0x3fe2c8b4 ;  /* 0x3fe2c8b400077882 */ /* 0x000fe20000000000 */
[----:B0-----:R-:W-:Y:S01]  /*04c0*/  IMAD R3, R3, R2, R0 ;  /* 0x0000000203037224 */ /* 0x001fe200078e0200 */
[----:B--2---:R-:W0:Y:S08]  /*04d0*/  I2F.F64.U16 R6, R18 ;  /* 0x0000001200067312 */ /* 0x004e300000101800 */
[----:B---3--:R-:W1:Y:S01]  /*04e0*/  I2F.F64.U16 R4, R4 ;  /* 0x0000000400047312 */ /* 0x008e620000101800 */
[----:B0-----:R-:W-:-:S07]  /*04f0*/  DMUL R8, R6, UR6 ;  /* 0x0000000606087c28 */ /* 0x001fce0008000000 */
[----:B----4-:R-:W0:Y:S01]  /*0500*/  I2F.F64.U16 R10, R10 ;  /* 0x0000000a000a7312 */ /* 0x010e220000101800 */
[----:B------:R-:W-:Y:S01]  /*0510*/  UMOV UR6, 0x60418937 ;  /* 0x6041893700067882 */ /* 0x000fe20000000000 */
[----:B------:R-:W-:Y:S01]  /*0520*/  UMOV UR7, 0x3fdad0e5 ;  /* 0x3fdad0e500077882 */ /* 0x000fe20000000000 */
[C---:B------:R-:W-:Y:S01]  /*0530*/  DMUL R12, R6.reuse, -UR10 ;  /* 0x8000000a060c7c28 */ /* 0x040fe20008000000 */
[----:B------:R-:W-:Y:S01]  /*0540*/  UMOV UR10, 0xc083126f ;  /* 0xc083126f000a7882 */ /* 0x000fe20000000000 */
[----:B------:R-:W-:Y:S01]  /*0550*/  DMUL R6, R6, -UR6 ;  /* 0x8000000606067c28 */ /* 0x000fe20008000000 */
[----:B------:R-:W-:Y:S01]  /*0560*/  UMOV UR6, 0xe5604189 ;  /* 0xe560418900067882 */ /* 0x000fe20000000000 */
[----:B------:R-:W-:Y:S01]  /*0570*/  UMOV UR7, 0x3fd322d0 ;  /* 0x3fd322d000077882 */ /* 0x000fe20000000000 */
[----:B------:R-:W-:Y:S01]  /*0580*/  UMOV UR11, 0x3fc5a1ca ;  /* 0x3fc5a1ca000b7882 */ /* 0x000fe20000000000 */
[C---:B-1----:R-:W-:Y:S01]  /*0590*/  DFMA R8, R4.reuse, UR6, R8 ;  /* 0x0000000604087c2b */ /* 0x042fe20008000008 */
[----:B------:R-:W-:Y:S01]  /*05a0*/  UMOV UR6, 0x9fbe76c9 ;  /* 0x9fbe76c900067882 */ /* 0x000fe20000000000 */
[C---:B------:R-:W-:Y:S01]  /*05b0*/  DFMA R12, R4.reuse, -UR10, R12 ;  /* 0x8000000a040c7c2b */ /* 0x040fe2000800000c */
[----:B------:R-:W-:Y:S01]  /*05c0*/  UMOV UR7, 0x3fbd2f1a ;  /* 0x3fbd2f1a00077882 */ /* 0x000fe20000000000 */
[----:B------:R-:W-:Y:S01]  /*05d0*/  DFMA R6, R4, 0.5, R6 ;  /* 0x3fe000000406782b */ /* 0x000fe20000000006 */
[----:B------:R-:W-:-:S03]  /*05e0*/  IMAD R4, R2, UR9, R3 ;  /* 0x0000000902047c24 */ /* 0x000fc6000f8e0203 */
[C---:B0-----:R-:W-:Y:S01]  /*05f0*/  DFMA R8, R10.reuse, UR6, R8 ;  /* 0x000000060a087c2b */ /* 0x041fe20008000008 */
[----:B------:R-:W-:Y:S01]  /*0600*/  UMOV UR6, 0x7ef9db23 ;  /* 0x7ef9db2300067882 */ /* 0x000fe20000000000 */
[----:B------:R-:W-:Y:S01]  /*0610*/  UMOV UR7, 0x3fb4bc6a ;  /* 0x3fb4bc6a00077882 */ /* 0x000fe20000000000 */
[C---:B------:R-:W-:Y:S02]  /*0620*/  DFMA R12, R10.reuse, 0.5, R12 ;  /* 0x3fe000000a0c782b */ /* 0x040fe4000000000c */
[----:B------:R-:W-:Y:S01]  /*0630*/  DFMA R6, R10, -UR6, R6 ;  /* 0x800000060a067c2b */ /* 0x000fe20008000006 */
[----:B------:R-:W0:Y:S01]  /*0640*/  LDCU.64 UR6, c[0x0][0x398] ;  /* 0x00007300ff0677ac */ /* 0x000e220008000a00 */
[----:B------:R1:W2:Y:S04]  /*0650*/  F2F.F32.F64 R10, R8 ;  /* 0x00000008000a7310 */ /* 0x0002a80000301000 */
[----:B------:R-:W-:-:S02]  /*0660*/  DADD R12, R12, 128 ;  /* 0x406000000c0c7429 */ /* 0x000fc40000000000 */
[----:B------:R-:W-:Y:S01]  /*0670*/  DADD R6, R6, 128 ;  /* 0x4060000006067429 */ /* 0x000fe20000000000 */
[----:B-1----:R-:W-:-:S07]  /*0680*/  IMAD R8, R2, UR9, R4 ;  /* 0x0000000902087c24 */ /* 0x002fce000f8e0204 */
[----:B------:R-:W1:Y:S01]  /*0690*/  F2F.F32.F64 R12, R12 ;  /* 0x0000000c000c7310 */ /* 0x000e620000301000 */
[----:B0-----:R-:W-:Y:S02]  /*06a0*/  IADD3 R2, P0, PT, R3, UR6, RZ ;  /* 0x0000000603027c10 */ /* 0x001fe4000ff1e0ff */
[----:B------:R-:W-:Y:S02]  /*06b0*/  IADD3 R4, P1, PT, R4, UR6, RZ ;  /* 0x0000000604047c10 */ /* 0x000fe4000ff3e0ff */
[----:B------:R-:W-:-:S03]  /*06c0*/  IADD3 R8, P2, PT, R8, UR6, RZ ;  /* 0x0000000608087c10 */ /* 0x000fc6000ff5e0ff */
[----:B------:R-:W0:Y:S01]  /*06d0*/  F2F.F32.F64 R6, R6 ;  /* 0x0000000600067310 */ /* 0x000e220000301000 */
[----:B------:R-:W-:Y:S01]  /*06e0*/  IMAD.X R3, RZ, RZ, UR7, P0 ;  /* 0x00000007ff037e24 */ /* 0x000fe200080e06ff */
[----:B------:R-:W-:Y:S02]  /*06f0*/  IADD3.X R5, PT, PT, RZ, UR7, RZ, P1, !PT ;  /* 0x00000007ff057c10 */ /* 0x000fe40008ffe4ff */
[----:B------:R-:W-:-:S04]  /*0700*/  IADD3.X R9, PT, PT, RZ, UR7, RZ, P2, !PT ;  /* 0x00000007ff097c10 */ /* 0x000fc800097fe4ff */
[----:B--2---:R-:W2:Y:S08]  /*0710*/  F2I.NTZ R11, R10 ;  /* 0x0000000a000b7305 */ /* 0x004eb00000203100 */
[----:B-1----:R-:W1:Y:S01]  /*0720*/  F2I.NTZ R15, R12 ;  /* 0x0000000c000f7305 */ /* 0x002e620000203100 */
[----:B--2---:R-:W-:Y:S07]  /*0730*/  STG.E.U8 desc[UR4][R2.64], R11 ;  /* 0x0000000b02007986 */ /* 0x004fee000c101104 */
[----:B0-----:R-:W0:Y:S01]  /*0740*/  F2I.NTZ R17, R6 ;  /* 0x0000000600117305 */ /* 0x001e220000203100 */
[----:B-1----:R-:W-:Y:S04]  /*0750*/  STG.E.U8 desc[UR4][R4.64], R15 ;  /* 0x0000000f04007986 */ /* 0x002fe8000c101104 */
[----:B0-----:R-:W-:Y:S01]  /*0760*/  STG.E.U8 desc[UR4][R8.64], R17 ;  /* 0x0000001108007986 */ /* 0x001fe2000c101104 */
[----:B------:R-:W-:Y:S05]  /*0770*/  EXIT ;  /* 0x000000000000794d */ /* 0x000fea0003800000 */
.L_x_0:
[----:B------:R-:W-:-:S00]  /*0780*/  BRA `(.L_x_0) ;  /* 0xfffffffc00fc7947 */ /* 0x000fc0000383ffff */
[----:B------:R-:W-:-:S00]  /*0790*/  NOP ;  /* 0x0000000000007918 */ /* 0x000fc00000000000 */
        /* <DEDUP_REMOVED lines=14> */
.L_x_1:


//--------------------- .nv.shared.reserved.0     --------------------------
	.section	.nv.shared.reserved.0,"aw",@nobits
	.weak		__nv_reservedSMEM_offset_0_alias
	.size		__nv_reservedSMEM_offset_0_alias, 0, 64
	.other		__nv_reservedSMEM_offset_0_alias,@"STO_CUDA_RESERVED_SHARED STV_DEFAULT"
__nv_reservedSMEM_offset_0_alias:
	.zero		0
	.zero		64


//--------------------- .nv.constant0.XRGB_to_YUV444 --------------------------
	.section	.nv.constant0.XRGB_to_YUV444,"a",@progbits
	.sectionflags	@""
	.align	4
.nv.constant0.XRGB_to_YUV444:
	.zero		948


//--------------------- SYMBOLS --------------------------

	.type		.nv.reservedSmem.offset0,@object
	.size		.nv.reservedSmem.offset0,0x4
